//
// Generated by NVIDIA NVVM Compiler
//
// Compiler Build ID: CL-36424714
// Cuda compilation tools, release 13.0, V13.0.88
// Based on NVVM 20.0.0
//

.version 9.0
.target sm_100
.address_size 64

	// .globl	_Z15ones_complementPiS_i

.visible .entry _Z15ones_complementPiS_i(
	.param .u64 .ptr .align 1 _Z15ones_complementPiS_i_param_0,
	.param .u64 .ptr .align 1 _Z15ones_complementPiS_i_param_1,
	.param .u32 _Z15ones_complementPiS_i_param_2
)
{
	.reg .pred 	%p<2>;
	.reg .b32 	%r<8>;
	.reg .b64 	%rd<8>;

	ld.param.u64 	%rd1, [_Z15ones_complementPiS_i_param_0];
	ld.param.u64 	%rd2, [_Z15ones_complementPiS_i_param_1];
	ld.param.u32 	%r2, [_Z15ones_complementPiS_i_param_2];
	mov.u32 	%r3, %ctaid.x;
	mov.u32 	%r4, %ntid.x;
	mov.u32 	%r5, %tid.x;
	mad.lo.s32 	%r1, %r3, %r4, %r5;
	setp.ge.s32 	%p1, %r1, %r2;
	@%p1 bra 	$L__BB0_2;
	cvta.to.global.u64 	%rd3, %rd1;
	cvta.to.global.u64 	%rd4, %rd2;
	mul.wide.s32 	%rd5, %r1, 4;
	add.s64 	%rd6, %rd3, %rd5;
	ld.global.u32 	%r6, [%rd6];
	not.b32 	%r7, %r6;
	add.s64 	%rd7, %rd4, %rd5;
	st.global.u32 	[%rd7], %r7;
$L__BB0_2:
	ret;

}


// ===== COMPILED SASS (sm_100) =====

	.target	sm_100

	.elftype	@"ET_EXEC"


//--------------------- .note.nv.tkinfo           --------------------------
	.section	.note.nv.tkinfo,"",@"SHT_NOTE"
	.sectionflags	@"SHF_NOTE_NV_TKINFO"
	.tkinfo
        /*0018*/ 	.word	0x00000002
        /*0030*/ 	.string	""
        /*0030*/ 	.string	"ptxas"
        /*0030*/ 	.string	"Cuda compilation tools, release 13.0, V13.0.88"
        /*0030*/ 	.string	"Build cuda_13.0.r13.0/compiler.36424714_0"
        /*0030*/ 	.string	"-arch sm_100 -m 64 "



//--------------------- .note.nv.cuinfo           --------------------------
	.section	.note.nv.cuinfo,"",@"SHT_NOTE"
	.sectionflags	@"SHF_NOTE_NV_CUINFO"
        /*0018*/ 	.short	0x0002
        /*001a*/ 	.short	0x0064
        /*001c*/ 	.short	0x0082
	.zero		2


//--------------------- .nv.info                  --------------------------
	.section	.nv.info,"",@"SHT_CUDA_INFO"
	.align	4


	//----- nvinfo : EIATTR_REGCOUNT
	.align		4
        /*0000*/ 	.byte	0x04, 0x2f
        /*0002*/ 	.short	(.L_1 - .L_0)
	.align		4
.L_0:
        /*0004*/ 	.word	index@(_Z15ones_complementPiS_i)
        /*0008*/ 	.word	0x0000000a


	//----- nvinfo : EIATTR_FRAME_SIZE
	.align		4
.L_1:
        /*000c*/ 	.byte	0x04, 0x11
        /*000e*/ 	.short	(.L_3 - .L_2)
	.align		4
.L_2:
        /*0010*/ 	.word	index@(_Z15ones_complementPiS_i)
        /*0014*/ 	.word	0x00000000


	//----- nvinfo : EIATTR_MIN_STACK_SIZE
	.align		4
.L_3:
        /*0018*/ 	.byte	0x04, 0x12
        /*001a*/ 	.short	(.L_5 - .L_4)
	.align		4
.L_4:
        /*001c*/ 	.word	index@(_Z15ones_complementPiS_i)
        /*0020*/ 	.word	0x00000000
.L_5:


//--------------------- .nv.compat                --------------------------
	.section	.nv.compat,"",@"SHT_CUDA_COMPAT_INFO"
	.align	4
        /*0000*/ 	.byte	0x02, 0x09, 0x00, 0x00, 0x02, 0x02, 0x01, 0x00, 0x02, 0x05, 0x05, 0x00, 0x03, 0x07, 0x01, 0x01
        /*0010*/ 	.byte	0x02, 0x03, 0x00, 0x00, 0x02, 0x06, 0x01, 0x00, 0x04, 0x0b, 0x08, 0x00, 0x09, 0x00, 0x00, 0x00
        /*0020*/ 	.byte	0x00, 0x00, 0x00, 0x00


//--------------------- .nv.info._Z15ones_complementPiS_i --------------------------
	.section	.nv.info._Z15ones_complementPiS_i,"",@"SHT_CUDA_INFO"
	.sectionflags	@""
	.align	4


	//----- nvinfo : EIATTR_CUDA_API_VERSION
	.align		4
        /*0000*/ 	.byte	0x04, 0x37
        /*0002*/ 	.short	(.L_7 - .L_6)
.L_6:
        /*0004*/ 	.word	0x00000082


	//----- nvinfo : EIATTR_KPARAM_INFO
	.align		4
.L_7:
        /*0008*/ 	.byte	0x04, 0x17
        /*000a*/ 	.short	(.L_9 - .L_8)
.L_8:
        /*000c*/ 	.word	0x00000000
        /*0010*/ 	.short	0x0002
        /*0012*/ 	.short	0x0010
        /*0014*/ 	.byte	0x00, 0xf0, 0x11, 0x00


	//----- nvinfo : EIATTR_KPARAM_INFO
	.align		4
.L_9:
        /*0018*/ 	.byte	0x04, 0x17
        /*001a*/ 	.short	(.L_11 - .L_10)
.L_10:
        /*001c*/ 	.word	0x00000000
        /*0020*/ 	.short	0x0001
        /*0022*/ 	.short	0x0008
        /*0024*/ 	.byte	0x00, 0xf5, 0x21, 0x00


	//----- nvinfo : EIATTR_KPARAM_INFO
	.align		4
.L_11:
        /*0028*/ 	.byte	0x04, 0x17
        /*002a*/ 	.short	(.L_13 - .L_12)
.L_12:
        /*002c*/ 	.word	0x00000000
        /*0030*/ 	.short	0x0000
        /*0032*/ 	.short	0x0000
        /*0034*/ 	.byte	0x00, 0xf5, 0x21, 0x00


	//----- nvinfo : EIATTR_SPARSE_MMA_MASK
	.align		4
.L_13:
        /*0038*/ 	.byte	0x03, 0x50
        /*003a*/ 	.short	0x0000


	//----- nvinfo : EIATTR_MAXREG_COUNT
	.align		4
        /*003c*/ 	.byte	0x03, 0x1b
        /*003e*/ 	.short	0x00ff


	//----- nvinfo : EIATTR_MERCURY_ISA_VERSION
	.align		4
        /*0040*/ 	.byte	0x03, 0x5f
        /*0042*/ 	.short	0x0101


	//----- nvinfo : EIATTR_VRC_CTA_INIT_COUNT
	.align		4
        /*0044*/ 	.byte	0x02, 0x4a
	.zero		1
	.zero		1


	//----- nvinfo : EIATTR_EXIT_INSTR_OFFSETS
	.align		4
        /*0048*/ 	.byte	0x04, 0x1c
        /*004a*/ 	.short	(.L_15 - .L_14)


	//   ....[0]....
.L_14:
        /*004c*/ 	.word	0x00000070


	//   ....[1]....
        /*0050*/ 	.word	0x00000100


	//----- nvinfo : EIATTR_CBANK_PARAM_SIZE
	.align		4
.L_15:
        /*0054*/ 	.byte	0x03, 0x19
        /*0056*/ 	.short	0x0014


	//----- nvinfo : EIATTR_PARAM_CBANK
	.align		4
        /*0058*/ 	.byte	0x04, 0x0a
        /*005a*/ 	.short	(.L_17 - .L_16)
	.align		4
.L_16:
        /*005c*/ 	.word	index@(.nv.constant0._Z15ones_complementPiS_i)
        /*0060*/ 	.short	0x0380
        /*0062*/ 	.short	0x0014


	//----- nvinfo : EIATTR_SW_WAR
	.align		4
.L_17:
        /*0064*/ 	.byte	0x04, 0x36
        /*0066*/ 	.short	(.L_19 - .L_18)
.L_18:
        /*0068*/ 	.word	0x00000008
.L_19:


//--------------------- .nv.callgraph             --------------------------
	.section	.nv.callgraph,"",@"SHT_CUDA_CALLGRAPH"
	.align	4
	.sectionentsize	8
	.align		4
        /*0000*/ 	.word	0x00000000
	.align		4
        /*0004*/ 	.word	0xffffffff
	.align		4
        /*0008*/ 	.word	0x00000000
	.align		4
        /*000c*/ 	.word	0xfffffffe
	.align		4
        /*0010*/ 	.word	0x00000000
	.align		4
        /*0014*/ 	.word	0xfffffffd
	.align		4
        /*0018*/ 	.word	0x00000000
	.align		4
        /*001c*/ 	.word	0xfffffffc


//--------------------- .text._Z15ones_complementPiS_i --------------------------
	.section	.text._Z15ones_complementPiS_i,"ax",@progbits
	.align	128
        .global         _Z15ones_complementPiS_i
        .type           _Z15ones_complementPiS_i,@function
        .size           _Z15ones_complementPiS_i,(.L_x_1 - _Z15ones_complementPiS_i)
        .other          _Z15ones_complementPiS_i,@"STO_CUDA_ENTRY STV_DEFAULT"
_Z15ones_complementPiS_i:
.text._Z15ones_complementPiS_i:
[----:B------:R-:W-:Y:S01]  /*0000*/  LDC R1, c[0x0][0x37c] ;  /* 0x0000df00ff017b82 */ /* 0x000fe20000000800 */
[----:B------:R-:W0:Y:S07]  /*0010*/  S2R R0, SR_TID.X ;  /* 0x0000000000007919 */ /* 0x000e2e0000002100 */
[----:B------:R-:W0:Y:S01]  /*0020*/  S2UR UR4, SR_CTAID.X ;  /* 0x00000000000479c3 */ /* 0x000e220000002500 */
[----:B------:R-:W1:Y:S07]  /*0030*/  LDCU UR5, c[0x0][0x390] ;  /* 0x00007200ff0577ac */ /* 0x000e6e0008000800 */
[----:B------:R-:W0:Y:S02]  /*0040*/  LDC R7, c[0x0][0x360] ;  /* 0x0000d800ff077b82 */ /* 0x000e240000000800 */
[----:B0-----:R-:W-:-:S05]  /*0050*/  IMAD R7, R7, UR4, R0 ;  /* 0x0000000407077c24 */ /* 0x001fca000f8e0200 */
[----:B-1----:R-:W-:-:S13]  /*0060*/  ISETP.GE.AND P0, PT, R7, UR5, PT ;  /* 0x0000000507007c0c */ /* 0x002fda000bf06270 */
[----:B------:R-:W-:Y:S05]  /*0070*/  @P0 EXIT ;  /* 0x000000000000094d */ /* 0x000fea0003800000 */
[----:B------:R-:W0:Y:S01]  /*0080*/  LDC.64 R2, c[0x0][0x380] ;  /* 0x0000e000ff027b82 */ /* 0x000e220000000a00 */
[----:B------:R-:W1:Y:S07]  /*0090*/  LDCU.64 UR4, c[0x0][0x358] ;  /* 0x00006b00ff0477ac */ /* 0x000e6e0008000a00 */
[----:B------:R-:W2:Y:S01]  /*00a0*/  LDC.64 R4, c[0x0][0x388] ;  /* 0x0000e200ff047b82 */ /* 0x000ea20000000a00 */
[----:B0-----:R-:W-:-:S06]  /*00b0*/  IMAD.WIDE R2, R7, 0x4, R2 ;  /* 0x0000000407027825 */ /* 0x001fcc00078e0202 */
[----:B-1----:R-:W3:Y:S01]  /*00c0*/  LDG.E R2, desc[UR4][R2.64] ;  /* 0x0000000402027981 */ /* 0x002ee2000c1e1900 */
[----:B--2---:R-:W-:Y:S01]  /*00d0*/  IMAD.WIDE R4, R7, 0x4, R4 ;  /* 0x0000000407047825 */ /* 0x004fe200078e0204 */
[----:B---3--:R-:W-:-:S05]  /*00e0*/  LOP3.LUT R7, RZ, R2, RZ, 0x33, !PT ;  /* 0x00000002ff077212 */ /* 0x008fca00078e33ff */
[----:B------:R-:W-:Y:S01]  /*00f0*/  STG.E desc[UR4][R4.64], R7 ;  /* 0x0000000704007986 */ /* 0x000fe2000c101904 */
[----:B------:R-:W-:Y:S05]  /*0100*/  EXIT ;  /* 0x000000000000794d */ /* 0x000fea0003800000 */
.L_x_0:
[----:B------:R-:W-:-:S00]  /*0110*/  BRA `(.L_x_0) ;  /* 0xfffffffc00fc7947 */ /* 0x000fc0000383ffff */
[----:B------:R-:W-:-:S00]  /*0120*/  NOP ;  /* 0x0000000000007918 */ /* 0x000fc00000000000 */
        /* <DEDUP_REMOVED lines=13> */
.L_x_1:


//--------------------- .nv.shared.reserved.0     --------------------------
	.section	.nv.shared.reserved.0,"aw",@nobits
	.weak		__nv_reservedSMEM_offset_0_alias
	.size		__nv_reservedSMEM_offset_0_alias, 0, 64
	.other		__nv_reservedSMEM_offset_0_alias,@"STO_CUDA_RESERVED_SHARED STV_DEFAULT"
__nv_reservedSMEM_offset_0_alias:
	.zero		0
	.zero		64


//--------------------- .nv.constant0._Z15ones_complementPiS_i --------------------------
	.section	.nv.constant0._Z15ones_complementPiS_i,"a",@progbits
	.sectionflags	@""
	.align	4
.nv.constant0._Z15ones_complementPiS_i:
	.zero		916


//--------------------- SYMBOLS --------------------------

	.type		.nv.reservedSmem.offset0,@object
	.size		.nv.reservedSmem.offset0,0x4
